//
// Generated by NVIDIA NVVM Compiler
//
// Compiler Build ID: CL-36424714
// Cuda compilation tools, release 13.0, V13.0.88
// Based on NVVM 20.0.0
//

.version 9.0
.target sm_100
.address_size 64

	// .globl	_Z10mandelbrotPcPfS0_i

.visible .entry _Z10mandelbrotPcPfS0_i(
	.param .u64 .ptr .align 1 _Z10mandelbrotPcPfS0_i_param_0,
	.param .u64 .ptr .align 1 _Z10mandelbrotPcPfS0_i_param_1,
	.param .u64 .ptr .align 1 _Z10mandelbrotPcPfS0_i_param_2,
	.param .u32 _Z10mandelbrotPcPfS0_i_param_3
)
{
	.reg .pred 	%p<6>;
	.reg .b32 	%r<19>;
	.reg .b32 	%f<3>;
	.reg .b64 	%rd<13>;
	.reg .b64 	%fd<36>;

	ld.param.u64 	%rd1, [_Z10mandelbrotPcPfS0_i_param_0];
	ld.param.u64 	%rd2, [_Z10mandelbrotPcPfS0_i_param_1];
	ld.param.u64 	%rd3, [_Z10mandelbrotPcPfS0_i_param_2];
	ld.param.u32 	%r9, [_Z10mandelbrotPcPfS0_i_param_3];
	cvta.to.global.u64 	%rd4, %rd3;
	cvta.to.global.u64 	%rd5, %rd2;
	mov.u32 	%r10, %tid.x;
	mov.u32 	%r11, %ctaid.x;
	mov.u32 	%r12, %ntid.x;
	mad.lo.s32 	%r1, %r11, %r12, %r10;
	div.s32 	%r13, %r1, %r9;
	mul.lo.s32 	%r14, %r13, %r9;
	sub.s32 	%r15, %r1, %r14;
	mul.wide.s32 	%rd6, %r15, 4;
	add.s64 	%rd7, %rd5, %rd6;
	ld.global.f32 	%f1, [%rd7];
	mul.wide.s32 	%rd8, %r13, 4;
	add.s64 	%rd9, %rd4, %rd8;
	ld.global.f32 	%f2, [%rd9];
	cvt.f64.f32 	%fd1, %f1;
	cvt.f64.f32 	%fd2, %f2;
	mov.b32 	%r2, 0;
	mov.f64 	%fd34, 0d0000000000000000;
	mov.f64 	%fd35, %fd34;
$L__BB0_1:
	mul.f64 	%fd5, %fd34, %fd34;
	mul.f64 	%fd6, %fd35, %fd35;
	add.f64 	%fd22, %fd5, %fd6;
	setp.gtu.f64 	%p1, %fd22, 0d4010000000000000;
	mov.u32 	%r18, %r2;
	@%p1 bra 	$L__BB0_9;
	sub.f64 	%fd23, %fd5, %fd6;
	add.f64 	%fd7, %fd23, %fd1;
	add.f64 	%fd24, %fd34, %fd34;
	fma.rn.f64 	%fd8, %fd24, %fd35, %fd2;
	mul.f64 	%fd9, %fd7, %fd7;
	mul.f64 	%fd10, %fd8, %fd8;
	add.f64 	%fd25, %fd9, %fd10;
	setp.gtu.f64 	%p2, %fd25, 0d4010000000000000;
	@%p2 bra 	$L__BB0_8;
	sub.f64 	%fd26, %fd9, %fd10;
	add.f64 	%fd11, %fd26, %fd1;
	add.f64 	%fd27, %fd7, %fd7;
	fma.rn.f64 	%fd12, %fd27, %fd8, %fd2;
	mul.f64 	%fd13, %fd11, %fd11;
	mul.f64 	%fd14, %fd12, %fd12;
	add.f64 	%fd28, %fd13, %fd14;
	setp.gtu.f64 	%p3, %fd28, 0d4010000000000000;
	@%p3 bra 	$L__BB0_7;
	sub.f64 	%fd29, %fd13, %fd14;
	add.f64 	%fd15, %fd29, %fd1;
	add.f64 	%fd30, %fd11, %fd11;
	fma.rn.f64 	%fd16, %fd30, %fd12, %fd2;
	add.s32 	%r3, %r2, 3;
	setp.eq.s32 	%p4, %r3, 255;
	mov.b32 	%r18, 255;
	@%p4 bra 	$L__BB0_9;
	mul.f64 	%fd17, %fd15, %fd15;
	mul.f64 	%fd18, %fd16, %fd16;
	add.f64 	%fd31, %fd17, %fd18;
	setp.gtu.f64 	%p5, %fd31, 0d4010000000000000;
	mov.u32 	%r18, %r3;
	@%p5 bra 	$L__BB0_9;
	sub.f64 	%fd32, %fd17, %fd18;
	add.f64 	%fd34, %fd32, %fd1;
	add.f64 	%fd33, %fd15, %fd15;
	fma.rn.f64 	%fd35, %fd33, %fd16, %fd2;
	add.s32 	%r2, %r2, 4;
	bra.uni 	$L__BB0_1;
$L__BB0_7:
	add.s32 	%r18, %r2, 2;
	bra.uni 	$L__BB0_9;
$L__BB0_8:
	add.s32 	%r18, %r2, 1;
$L__BB0_9:
	cvta.to.global.u64 	%rd10, %rd1;
	cvt.s64.s32 	%rd11, %r1;
	add.s64 	%rd12, %rd10, %rd11;
	st.global.u8 	[%rd12], %r18;
	ret;

}


// ===== COMPILED SASS (sm_100) =====

	.target	sm_100

	.elftype	@"ET_EXEC"


//--------------------- .note.nv.tkinfo           --------------------------
	.section	.note.nv.tkinfo,"",@"SHT_NOTE"
	.sectionflags	@"SHF_NOTE_NV_TKINFO"
	.tkinfo
        /*0018*/ 	.word	0x00000002
        /*0030*/ 	.string	""
        /*0030*/ 	.string	"ptxas"
        /*0030*/ 	.string	"Cuda compilation tools, release 13.0, V13.0.88"
        /*0030*/ 	.string	"Build cuda_13.0.r13.0/compiler.36424714_0"
        /*0030*/ 	.string	"-arch sm_100 -m 64 "



//--------------------- .note.nv.cuinfo           --------------------------
	.section	.note.nv.cuinfo,"",@"SHT_NOTE"
	.sectionflags	@"SHF_NOTE_NV_CUINFO"
        /*0018*/ 	.short	0x0002
        /*001a*/ 	.short	0x0064
        /*001c*/ 	.short	0x0082
	.zero		2


//--------------------- .nv.info                  --------------------------
	.section	.nv.info,"",@"SHT_CUDA_INFO"
	.align	4


	//----- nvinfo : EIATTR_REGCOUNT
	.align		4
        /*0000*/ 	.byte	0x04, 0x2f
        /*0002*/ 	.short	(.L_1 - .L_0)
	.align		4
.L_0:
        /*0004*/ 	.word	index@(_Z10mandelbrotPcPfS0_i)
        /*0008*/ 	.word	0x00000016


	//----- nvinfo : EIATTR_FRAME_SIZE
	.align		4
.L_1:
        /*000c*/ 	.byte	0x04, 0x11
        /*000e*/ 	.short	(.L_3 - .L_2)
	.align		4
.L_2:
        /*0010*/ 	.word	index@(_Z10mandelbrotPcPfS0_i)
        /*0014*/ 	.word	0x00000000


	//----- nvinfo : EIATTR_MIN_STACK_SIZE
	.align		4
.L_3:
        /*0018*/ 	.byte	0x04, 0x12
        /*001a*/ 	.short	(.L_5 - .L_4)
	.align		4
.L_4:
        /*001c*/ 	.word	index@(_Z10mandelbrotPcPfS0_i)
        /*0020*/ 	.word	0x00000000
.L_5:


//--------------------- .nv.compat                --------------------------
	.section	.nv.compat,"",@"SHT_CUDA_COMPAT_INFO"
	.align	4
        /*0000*/ 	.byte	0x02, 0x09, 0x00, 0x00, 0x02, 0x02, 0x01, 0x00, 0x02, 0x05, 0x05, 0x00, 0x03, 0x07, 0x01, 0x01
        /*0010*/ 	.byte	0x02, 0x03, 0x00, 0x00, 0x02, 0x06, 0x01, 0x00, 0x04, 0x0b, 0x08, 0x00, 0x01, 0x00, 0x00, 0x00
        /*0020*/ 	.byte	0x00, 0x00, 0x00, 0x00


//--------------------- .nv.info._Z10mandelbrotPcPfS0_i --------------------------
	.section	.nv.info._Z10mandelbrotPcPfS0_i,"",@"SHT_CUDA_INFO"
	.sectionflags	@""
	.align	4


	//----- nvinfo : EIATTR_CUDA_API_VERSION
	.align		4
        /*0000*/ 	.byte	0x04, 0x37
        /*0002*/ 	.short	(.L_7 - .L_6)
.L_6:
        /*0004*/ 	.word	0x00000082


	//----- nvinfo : EIATTR_KPARAM_INFO
	.align		4
.L_7:
        /*0008*/ 	.byte	0x04, 0x17
        /*000a*/ 	.short	(.L_9 - .L_8)
.L_8:
        /*000c*/ 	.word	0x00000000
        /*0010*/ 	.short	0x0003
        /*0012*/ 	.short	0x0018
        /*0014*/ 	.byte	0x00, 0xf0, 0x11, 0x00


	//----- nvinfo : EIATTR_KPARAM_INFO
	.align		4
.L_9:
        /*0018*/ 	.byte	0x04, 0x17
        /*001a*/ 	.short	(.L_11 - .L_10)
.L_10:
        /*001c*/ 	.word	0x00000000
        /*0020*/ 	.short	0x0002
        /*0022*/ 	.short	0x0010
        /*0024*/ 	.byte	0x00, 0xf5, 0x21, 0x00


	//----- nvinfo : EIATTR_KPARAM_INFO
	.align		4
.L_11:
        /*0028*/ 	.byte	0x04, 0x17
        /*002a*/ 	.short	(.L_13 - .L_12)
.L_12:
        /*002c*/ 	.word	0x00000000
        /*0030*/ 	.short	0x0001
        /*0032*/ 	.short	0x0008
        /*0034*/ 	.byte	0x00, 0xf5, 0x21, 0x00


	//----- nvinfo : EIATTR_KPARAM_INFO
	.align		4
.L_13:
        /*0038*/ 	.byte	0x04, 0x17
        /*003a*/ 	.short	(.L_15 - .L_14)
.L_14:
        /*003c*/ 	.word	0x00000000
        /*0040*/ 	.short	0x0000
        /*0042*/ 	.short	0x0000
        /*0044*/ 	.byte	0x00, 0xf5, 0x21, 0x00


	//----- nvinfo : EIATTR_SPARSE_MMA_MASK
	.align		4
.L_15:
        /*0048*/ 	.byte	0x03, 0x50
        /*004a*/ 	.short	0x0000


	//----- nvinfo : EIATTR_MAXREG_COUNT
	.align		4
        /*004c*/ 	.byte	0x03, 0x1b
        /*004e*/ 	.short	0x00ff


	//----- nvinfo : EIATTR_MERCURY_ISA_VERSION
	.align		4
        /*0050*/ 	.byte	0x03, 0x5f
        /*0052*/ 	.short	0x0101


	//----- nvinfo : EIATTR_VRC_CTA_INIT_COUNT
	.align		4
        /*0054*/ 	.byte	0x02, 0x4a
	.zero		1
	.zero		1


	//----- nvinfo : EIATTR_EXIT_INSTR_OFFSETS
	.align		4
        /*0058*/ 	.byte	0x04, 0x1c
        /*005a*/ 	.short	(.L_17 - .L_16)


	//   ....[0]....
.L_16:
        /*005c*/ 	.word	0x00000620


	//----- nvinfo : EIATTR_CRS_STACK_SIZE
	.align		4
.L_17:
        /*0060*/ 	.byte	0x04, 0x1e
        /*0062*/ 	.short	(.L_19 - .L_18)
.L_18:
        /*0064*/ 	.word	0x00000000


	//----- nvinfo : EIATTR_CBANK_PARAM_SIZE
	.align		4
.L_19:
        /*0068*/ 	.byte	0x03, 0x19
        /*006a*/ 	.short	0x001c


	//----- nvinfo : EIATTR_PARAM_CBANK
	.align		4
        /*006c*/ 	.byte	0x04, 0x0a
        /*006e*/ 	.short	(.L_21 - .L_20)
	.align		4
.L_20:
        /*0070*/ 	.word	index@(.nv.constant0._Z10mandelbrotPcPfS0_i)
        /*0074*/ 	.short	0x0380
        /*0076*/ 	.short	0x001c


	//----- nvinfo : EIATTR_SW_WAR
	.align		4
.L_21:
        /*0078*/ 	.byte	0x04, 0x36
        /*007a*/ 	.short	(.L_23 - .L_22)
.L_22:
        /*007c*/ 	.word	0x00000008
.L_23:


//--------------------- .nv.callgraph             --------------------------
	.section	.nv.callgraph,"",@"SHT_CUDA_CALLGRAPH"
	.align	4
	.sectionentsize	8
	.align		4
        /*0000*/ 	.word	0x00000000
	.align		4
        /*0004*/ 	.word	0xffffffff
	.align		4
        /*0008*/ 	.word	0x00000000
	.align		4
        /*000c*/ 	.word	0xfffffffe
	.align		4
        /*0010*/ 	.word	0x00000000
	.align		4
        /*0014*/ 	.word	0xfffffffd
	.align		4
        /*0018*/ 	.word	0x00000000
	.align		4
        /*001c*/ 	.word	0xfffffffc


//--------------------- .text._Z10mandelbrotPcPfS0_i --------------------------
	.section	.text._Z10mandelbrotPcPfS0_i,"ax",@progbits
	.align	128
        .global         _Z10mandelbrotPcPfS0_i
        .type           _Z10mandelbrotPcPfS0_i,@function
        .size           _Z10mandelbrotPcPfS0_i,(.L_x_6 - _Z10mandelbrotPcPfS0_i)
        .other          _Z10mandelbrotPcPfS0_i,@"STO_CUDA_ENTRY STV_DEFAULT"
_Z10mandelbrotPcPfS0_i:
.text._Z10mandelbrotPcPfS0_i:
[----:B------:R-:W-:Y:S08]  /*0000*/  LDC R1, c[0x0][0x37c] ;  /* 0x0000df00ff017b82 */ /* 0x000ff00000000800 */
[----:B------:R-:W0:Y:S01]  /*0010*/  LDC R13, c[0x0][0x398] ;  /* 0x0000e600ff0d7b82 */ /* 0x000e220000000800 */
[----:B------:R-:W1:Y:S07]  /*0020*/  S2R R0, SR_TID.X ;  /* 0x0000000000007919 */ /* 0x000e6e0000002100 */
[----:B------:R-:W1:Y:S08]  /*0030*/  S2UR UR4, SR_CTAID.X ;  /* 0x00000000000479c3 */ /* 0x000e700000002500 */
[----:B------:R-:W1:Y:S01]  /*0040*/  LDC R5, c[0x0][0x360] ;  /* 0x0000d800ff057b82 */ /* 0x000e620000000800 */
[----:B0-----:R-:W-:-:S07]  /*0050*/  IABS R7, R13 ;  /* 0x0000000d00077213 */ /* 0x001fce0000000000 */
[----:B------:R-:W0:Y:S01]  /*0060*/  LDC.64 R10, c[0x0][0x390] ;  /* 0x0000e400ff0a7b82 */ /* 0x000e220000000a00 */
[----:B------:R-:W2:Y:S07]  /*0070*/  I2F.RP R4, R7 ;  /* 0x0000000700047306 */ /* 0x000eae0000209400 */
[----:B------:R-:W3:Y:S01]  /*0080*/  LDC.64 R8, c[0x0][0x388] ;  /* 0x0000e200ff087b82 */ /* 0x000ee20000000a00 */
[----:B-1----:R-:W-:Y:S01]  /*0090*/  IMAD R0, R5, UR4, R0 ;  /* 0x0000000405007c24 */ /* 0x002fe2000f8e0200 */
[----:B------:R-:W1:Y:S01]  /*00a0*/  LDCU.64 UR4, c[0x0][0x358] ;  /* 0x00006b00ff0477ac */ /* 0x000e620008000a00 */
[----:B--2---:R-:W2:Y:S02]  /*00b0*/  MUFU.RCP R4, R4 ;  /* 0x0000000400047308 */ /* 0x004ea40000001000 */
[----:B--2---:R-:W-:Y:S01]  /*00c0*/  VIADD R2, R4, 0xffffffe ;  /* 0x0ffffffe04027836 */ /* 0x004fe20000000000 */
[----:B------:R-:W-:-:S05]  /*00d0*/  IABS R4, R0 ;  /* 0x0000000000047213 */ /* 0x000fca0000000000 */
[----:B------:R2:W4:Y:S02]  /*00e0*/  F2I.FTZ.U32.TRUNC.NTZ R3, R2 ;  /* 0x0000000200037305 */ /* 0x000524000021f000 */
[----:B--2---:R-:W-:Y:S02]  /*00f0*/  HFMA2 R2, -RZ, RZ, 0, 0 ;  /* 0x00000000ff027431 */ /* 0x004fe400000001ff */
[----:B----4-:R-:W-:-:S04]  /*0100*/  IMAD.MOV R6, RZ, RZ, -R3 ;  /* 0x000000ffff067224 */ /* 0x010fc800078e0a03 */
[----:B------:R-:W-:-:S04]  /*0110*/  IMAD R5, R6, R7, RZ ;  /* 0x0000000706057224 */ /* 0x000fc800078e02ff */
[----:B------:R-:W-:-:S06]  /*0120*/  IMAD.HI.U32 R3, R3, R5, R2 ;  /* 0x0000000503037227 */ /* 0x000fcc00078e0002 */
[----:B------:R-:W-:-:S04]  /*0130*/  IMAD.HI.U32 R3, R3, R4, RZ ;  /* 0x0000000403037227 */ /* 0x000fc800078e00ff */
[----:B------:R-:W-:-:S04]  /*0140*/  IMAD.MOV R5, RZ, RZ, -R3 ;  /* 0x000000ffff057224 */ /* 0x000fc800078e0a03 */
[----:B------:R-:W-:-:S05]  /*0150*/  IMAD R2, R7, R5, R4 ;  /* 0x0000000507027224 */ /* 0x000fca00078e0204 */
[----:B------:R-:W-:-:S13]  /*0160*/  ISETP.GT.U32.AND P2, PT, R7, R2, PT ;  /* 0x000000020700720c */ /* 0x000fda0003f44070 */
[----:B------:R-:W-:Y:S01]  /*0170*/  @!P2 IMAD.IADD R2, R2, 0x1, -R7 ;  /* 0x000000010202a824 */ /* 0x000fe200078e0a07 */
[----:B------:R-:W-:Y:S02]  /*0180*/  @!P2 IADD3 R3, PT, PT, R3, 0x1, RZ ;  /* 0x000000010303a810 */ /* 0x000fe40007ffe0ff */
[----:B------:R-:W-:Y:S02]  /*0190*/  ISETP.NE.AND P2, PT, R13, RZ, PT ;  /* 0x000000ff0d00720c */ /* 0x000fe40003f45270 */
[----:B------:R-:W-:Y:S02]  /*01a0*/  ISETP.GE.U32.AND P0, PT, R2, R7, PT ;  /* 0x000000070200720c */ /* 0x000fe40003f06070 */
[----:B------:R-:W-:-:S04]  /*01b0*/  LOP3.LUT R2, R0, R13, RZ, 0x3c, !PT ;  /* 0x0000000d00027212 */ /* 0x000fc800078e3cff */
[----:B------:R-:W-:-:S07]  /*01c0*/  ISETP.GE.AND P1, PT, R2, RZ, PT ;  /* 0x000000ff0200720c */ /* 0x000fce0003f26270 */
[----:B------:R-:W-:-:S06]  /*01d0*/  @P0 VIADD R3, R3, 0x1 ;  /* 0x0000000103030836 */ /* 0x000fcc0000000000 */
[----:B------:R-:W-:Y:S01]  /*01e0*/  @!P1 IMAD.MOV R3, RZ, RZ, -R3 ;  /* 0x000000ffff039224 */ /* 0x000fe200078e0a03 */
[----:B------:R-:W-:-:S04]  /*01f0*/  @!P2 LOP3.LUT R3, RZ, R13, RZ, 0x33, !PT ;  /* 0x0000000dff03a212 */ /* 0x000fc800078e33ff */
[C---:B------:R-:W-:Y:S01]  /*0200*/  IADD3 R5, PT, PT, -R3.reuse, RZ, RZ ;  /* 0x000000ff03057210 */ /* 0x040fe20007ffe1ff */
[----:B0-----:R-:W-:-:S04]  /*0210*/  IMAD.WIDE R10, R3, 0x4, R10 ;  /* 0x00000004030a7825 */ /* 0x001fc800078e020a */
[----:B------:R-:W-:Y:S01]  /*0220*/  IMAD R5, R13, R5, R0 ;  /* 0x000000050d057224 */ /* 0x000fe200078e0200 */
[----:B-1----:R-:W2:Y:S03]  /*0230*/  LDG.E R2, desc[UR4][R10.64] ;  /* 0x000000040a027981 */ /* 0x002ea6000c1e1900 */
[----:B---3--:R-:W-:-:S05]  /*0240*/  IMAD.WIDE R8, R5, 0x4, R8 ;  /* 0x0000000405087825 */ /* 0x008fca00078e0208 */
[----:B------:R-:W3:Y:S01]  /*0250*/  LDG.E R4, desc[UR4][R8.64] ;  /* 0x0000000408047981 */ /* 0x000ee2000c1e1900 */
[----:B------:R-:W-:Y:S01]  /*0260*/  BSSY.RECONVERGENT B0, `(.L_x_0) ;  /* 0x0000037000007945 */ /* 0x000fe20003800200 */
[----:B------:R-:W-:Y:S01]  /*0270*/  IMAD.MOV.U32 R6, RZ, RZ, RZ ;  /* 0x000000ffff067224 */ /* 0x000fe200078e00ff */
[----:B------:R-:W-:Y:S02]  /*0280*/  CS2R R12, SRZ ;  /* 0x00000000000c7805 */ /* 0x000fe4000001ff00 */
[----:B------:R-:W-:Y:S02]  /*0290*/  CS2R R14, SRZ ;  /* 0x00000000000e7805 */ /* 0x000fe4000001ff00 */
[----:B------:R-:W-:Y:S02]  /*02a0*/  CS2R R16, SRZ ;  /* 0x0000000000107805 */ /* 0x000fe4000001ff00 */
[----:B------:R-:W-:Y:S01]  /*02b0*/  CS2R R18, SRZ ;  /* 0x0000000000127805 */ /* 0x000fe2000001ff00 */
[----:B--2---:R-:W0:Y:S08]  /*02c0*/  F2F.F64.F32 R2, R2 ;  /* 0x0000000200027310 */ /* 0x004e300000201800 */
[----:B---3--:R-:W1:Y:S02]  /*02d0*/  F2F.F64.F32 R4, R4 ;  /* 0x0000000400047310 */ /* 0x008e640000201800 */
.L_x_4:
[----:B------:R-:W-:Y:S02]  /*02e0*/  DADD R16, -R18, R16 ;  /* 0x0000000012107229 */ /* 0x000fe40000000110 */
[----:B------:R-:W-:-:S06]  /*02f0*/  DADD R12, R12, R12 ;  /* 0x000000000c0c7229 */ /* 0x000fcc000000000c */
[----:B-1----:R-:W-:Y:S02]  /*0300*/  DADD R16, R4, R16 ;  /* 0x0000000004107229 */ /* 0x002fe40000000010 */
[----:B0-----:R-:W-:-:S06]  /*0310*/  DFMA R12, R12, R14, R2 ;  /* 0x0000000e0c0c722b */ /* 0x001fcc0000000002 */
[----:B------:R-:W-:Y:S02]  /*0320*/  DMUL R8, R16, R16 ;  /* 0x0000001010087228 */ /* 0x000fe40000000000 */
[----:B------:R-:W-:-:S08]  /*0330*/  DMUL R10, R12, R12 ;  /* 0x0000000c0c0a7228 */ /* 0x000fd00000000000 */
[----:B------:R-:W-:-:S08]  /*0340*/  DADD R14, R8, R10 ;  /* 0x00000000080e7229 */ /* 0x000fd0000000000a */
[----:B------:R-:W-:-:S14]  /*0350*/  DSETP.GTU.AND P0, PT, R14, 4, PT ;  /* 0x401000000e00742a */ /* 0x000fdc0003f0c000 */
[----:B------:R-:W-:Y:S05]  /*0360*/  @P0 BRA `(.L_x_1) ;  /* 0x0000000000940947 */ /* 0x000fea0003800000 */
[----:B------:R-:W-:Y:S02]  /*0370*/  DADD R8, R8, -R10 ;  /* 0x0000000008087229 */ /* 0x000fe4000000080a */
[----:B------:R-:W-:-:S06]  /*0380*/  DADD R10, R16, R16 ;  /* 0x00000000100a7229 */ /* 0x000fcc0000000010 */
[----:B------:R-:W-:Y:S02]  /*0390*/  DADD R8, R4, R8 ;  /* 0x0000000004087229 */ /* 0x000fe40000000008 */
[----:B------:R-:W-:-:S06]  /*03a0*/  DFMA R12, R12, R10, R2 ;  /* 0x0000000a0c0c722b */ /* 0x000fcc0000000002 */
[----:B------:R-:W-:Y:S02]  /*03b0*/  DMUL R10, R8, R8 ;  /* 0x00000008080a7228 */ /* 0x000fe40000000000 */
[----:B------:R-:W-:-:S08]  /*03c0*/  DMUL R14, R12, R12 ;  /* 0x0000000c0c0e7228 */ /* 0x000fd00000000000 */
[----:B------:R-:W-:-:S08]  /*03d0*/  DADD R16, R10, R14 ;  /* 0x000000000a107229 */ /* 0x000fd0000000000e */
[----:B------:R-:W-:-:S14]  /*03e0*/  DSETP.GTU.AND P0, PT, R16, 4, PT ;  /* 0x401000001000742a */ /* 0x000fdc0003f0c000 */
[----:B------:R-:W-:Y:S05]  /*03f0*/  @P0 BRA `(.L_x_2) ;  /* 0x0000000000680947 */ /* 0x000fea0003800000 */
[----:B------:R-:W-:Y:S01]  /*0400*/  VIADD R16, R6, 0x3 ;  /* 0x0000000306107836 */ /* 0x000fe20000000000 */
[----:B------:R-:W-:Y:S01]  /*0410*/  DADD R8, R8, R8 ;  /* 0x0000000008087229 */ /* 0x000fe20000000008 */
[----:B------:R-:W-:Y:S01]  /*0420*/  MOV R7, 0xff ;  /* 0x000000ff00077802 */ /* 0x000fe20000000f00 */
[----:B------:R-:W-:Y:S02]  /*0430*/  DADD R10, R10, -R14 ;  /* 0x000000000a0a7229 */ /* 0x000fe4000000080e */
[----:B------:R-:W-:-:S04]  /*0440*/  ISETP.NE.AND P0, PT, R16, 0xff, PT ;  /* 0x000000ff1000780c */ /* 0x000fc80003f05270 */
[----:B------:R-:W-:-:S09]  /*0450*/  DFMA R8, R12, R8, R2 ;  /* 0x000000080c08722b */ /* 0x000fd20000000002 */
[----:B------:R-:W-:Y:S05]  /*0460*/  @!P0 BRA `(.L_x_3) ;  /* 0x0000000000588947 */ /* 0x000fea0003800000 */
[----:B------:R-:W-:Y:S01]  /*0470*/  DADD R10, R4, R10 ;  /* 0x00000000040a7229 */ /* 0x000fe2000000000a */
[----:B------:R-:W-:Y:S01]  /*0480*/  IMAD.MOV.U32 R7, RZ, RZ, R16 ;  /* 0x000000ffff077224 */ /* 0x000fe200078e0010 */
[----:B------:R-:W-:-:S06]  /*0490*/  DMUL R14, R8, R8 ;  /* 0x00000008080e7228 */ /* 0x000fcc0000000000 */
[----:B------:R-:W-:-:S08]  /*04a0*/  DMUL R12, R10, R10 ;  /* 0x0000000a0a0c7228 */ /* 0x000fd00000000000 */
[----:B------:R-:W-:-:S08]  /*04b0*/  DADD R18, R12, R14 ;  /* 0x000000000c127229 */ /* 0x000fd0000000000e */
[----:B------:R-:W-:-:S14]  /*04c0*/  DSETP.GTU.AND P0, PT, R18, 4, PT ;  /* 0x401000001200742a */ /* 0x000fdc0003f0c000 */
[----:B------:R-:W-:Y:S05]  /*04d0*/  @P0 BRA `(.L_x_3) ;  /* 0x00000000003c0947 */ /* 0x000fea0003800000 */
[----:B------:R-:W-:Y:S01]  /*04e0*/  DADD R12, R12, -R14 ;  /* 0x000000000c0c7229 */ /* 0x000fe2000000080e */
[----:B------:R-:W-:Y:S01]  /*04f0*/  VIADD R6, R6, 0x4 ;  /* 0x0000000406067836 */ /* 0x000fe20000000000 */
[----:B------:R-:W-:-:S06]  /*0500*/  DADD R14, R10, R10 ;  /* 0x000000000a0e7229 */ /* 0x000fcc000000000a */
[----:B------:R-:W-:Y:S02]  /*0510*/  DADD R12, R4, R12 ;  /* 0x00000000040c7229 */ /* 0x000fe4000000000c */
[----:B------:R-:W-:-:S06]  /*0520*/  DFMA R14, R8, R14, R2 ;  /* 0x0000000e080e722b */ /* 0x000fcc0000000002 */
[----:B------:R-:W-:Y:S02]  /*0530*/  DMUL R16, R12, R12 ;  /* 0x0000000c0c107228 */ /* 0x000fe40000000000 */
[----:B------:R-:W-:-:S08]  /*0540*/  DMUL R18, R14, R14 ;  /* 0x0000000e0e127228 */ /* 0x000fd00000000000 */
[----:B------:R-:W-:-:S08]  /*0550*/  DADD R8, R16, R18 ;  /* 0x0000000010087229 */ /* 0x000fd00000000012 */
[----:B------:R-:W-:-:S14]  /*0560*/  DSETP.GTU.AND P0, PT, R8, 4, PT ;  /* 0x401000000800742a */ /* 0x000fdc0003f0c000 */
[----:B------:R-:W-:Y:S05]  /*0570*/  @!P0 BRA `(.L_x_4) ;  /* 0xfffffffc00588947 */ /* 0x000fea000383ffff */
[----:B------:R-:W-:Y:S01]  /*0580*/  MOV R7, R6 ;  /* 0x0000000600077202 */ /* 0x000fe20000000f00 */
[----:B------:R-:W-:Y:S06]  /*0590*/  BRA `(.L_x_3) ;  /* 0x00000000000c7947 */ /* 0x000fec0003800000 */
.L_x_2:
[----:B------:R-:W-:Y:S01]  /*05a0*/  VIADD R7, R6, 0x2 ;  /* 0x0000000206077836 */ /* 0x000fe20000000000 */
[----:B------:R-:W-:Y:S06]  /*05b0*/  BRA `(.L_x_3) ;  /* 0x0000000000047947 */ /* 0x000fec0003800000 */
.L_x_1:
[----:B------:R-:W-:-:S07]  /*05c0*/  IADD3 R7, PT, PT, R6, 0x1, RZ ;  /* 0x0000000106077810 */ /* 0x000fce0007ffe0ff */
.L_x_3:
[----:B------:R-:W-:Y:S05]  /*05d0*/  BSYNC.RECONVERGENT B0 ;  /* 0x0000000000007941 */ /* 0x000fea0003800200 */
.L_x_0:
[----:B------:R-:W0:Y:S02]  /*05e0*/  LDCU.64 UR6, c[0x0][0x380] ;  /* 0x00007000ff0677ac */ /* 0x000e240008000a00 */
[----:B0-----:R-:W-:-:S04]  /*05f0*/  IADD3 R2, P0, PT, R0, UR6, RZ ;  /* 0x0000000600027c10 */ /* 0x001fc8000ff1e0ff */
[----:B------:R-:W-:-:S05]  /*0600*/  LEA.HI.X.SX32 R3, R0, UR7, 0x1, P0 ;  /* 0x0000000700037c11 */ /* 0x000fca00080f0eff */
[----:B------:R-:W-:Y:S01]  /*0610*/  STG.E.U8 desc[UR4][R2.64], R7 ;  /* 0x0000000702007986 */ /* 0x000fe2000c101104 */
[----:B------:R-:W-:Y:S05]  /*0620*/  EXIT ;  /* 0x000000000000794d */ /* 0x000fea0003800000 */
.L_x_5:
[----:B------:R-:W-:-:S00]  /*0630*/  BRA `(.L_x_5) ;  /* 0xfffffffc00fc7947 */ /* 0x000fc0000383ffff */
[----:B------:R-:W-:-:S00]  /*0640*/  NOP ;  /* 0x0000000000007918 */ /* 0x000fc00000000000 */
        /* <DEDUP_REMOVED lines=11> */
.L_x_6:


//--------------------- .nv.shared.reserved.0     --------------------------
	.section	.nv.shared.reserved.0,"aw",@nobits
	.weak		__nv_reservedSMEM_offset_0_alias
	.size		__nv_reservedSMEM_offset_0_alias, 0, 64
	.other		__nv_reservedSMEM_offset_0_alias,@"STO_CUDA_RESERVED_SHARED STV_DEFAULT"
__nv_reservedSMEM_offset_0_alias:
	.zero		0
	.zero		64


//--------------------- .nv.constant0._Z10mandelbrotPcPfS0_i --------------------------
	.section	.nv.constant0._Z10mandelbrotPcPfS0_i,"a",@progbits
	.sectionflags	@""
	.align	4
.nv.constant0._Z10mandelbrotPcPfS0_i:
	.zero		924


//--------------------- SYMBOLS --------------------------

	.type		.nv.reservedSmem.offset0,@object
	.size		.nv.reservedSmem.offset0,0x4
